//
// Generated by NVIDIA NVVM Compiler
//
// Compiler Build ID: CL-36424714
// Cuda compilation tools, release 13.0, V13.0.88
// Based on NVVM 20.0.0
//

.version 9.0
.target sm_100
.address_size 64

	// .globl	_Z11wgmma_test1PfP6__halfS1_
.extern .func  (.param .b32 func_retval0) vprintf
(
	.param .b64 vprintf_param_0,
	.param .b64 vprintf_param_1
)
;
.global .align 1 .b8 $str[6] = {104, 101, 108, 108, 111};

.visible .entry _Z11wgmma_test1PfP6__halfS1_(
	.param .u64 .ptr .align 1 _Z11wgmma_test1PfP6__halfS1__param_0,
	.param .u64 .ptr .align 1 _Z11wgmma_test1PfP6__halfS1__param_1,
	.param .u64 .ptr .align 1 _Z11wgmma_test1PfP6__halfS1__param_2
)
{
	.reg .b32 	%r<3>;
	.reg .b32 	%f<5>;
	.reg .b64 	%rd<5>;

	ld.param.u64 	%rd1, [_Z11wgmma_test1PfP6__halfS1__param_0];
	cvta.to.global.u64 	%rd2, %rd1;
	ld.global.f32 	%f1, [%rd2];
	ld.global.f32 	%f2, [%rd2+4];
	ld.global.f32 	%f3, [%rd2+8];
	ld.global.f32 	%f4, [%rd2+12];
	mov.u64 	%rd3, $str;
	cvta.global.u64 	%rd4, %rd3;
	{ // callseq 0, 0
	.param .b64 param0;
	st.param.b64 	[param0], %rd4;
	.param .b64 param1;
	st.param.b64 	[param1], 0;
	.param .b32 retval0;
	call.uni (retval0), 
	vprintf, 
	(
	param0, 
	param1
	);
	ld.param.b32 	%r1, [retval0];
	} // callseq 0
	st.global.f32 	[%rd2], %f1;
	st.global.f32 	[%rd2+4], %f2;
	st.global.f32 	[%rd2+8], %f3;
	st.global.f32 	[%rd2+12], %f4;
	ret;

}


// ===== COMPILED SASS (sm_100) =====

	.target	sm_100

	.elftype	@"ET_EXEC"


//--------------------- .note.nv.tkinfo           --------------------------
	.section	.note.nv.tkinfo,"",@"SHT_NOTE"
	.sectionflags	@"SHF_NOTE_NV_TKINFO"
	.tkinfo
        /*0018*/ 	.word	0x00000002
        /*0030*/ 	.string	""
        /*0030*/ 	.string	"ptxas"
        /*0030*/ 	.string	"Cuda compilation tools, release 13.0, V13.0.88"
        /*0030*/ 	.string	"Build cuda_13.0.r13.0/compiler.36424714_0"
        /*0030*/ 	.string	"-arch sm_100 -m 64 "



//--------------------- .note.nv.cuinfo           --------------------------
	.section	.note.nv.cuinfo,"",@"SHT_NOTE"
	.sectionflags	@"SHF_NOTE_NV_CUINFO"
        /*0018*/ 	.short	0x0002
        /*001a*/ 	.short	0x0064
        /*001c*/ 	.short	0x0082
	.zero		2


//--------------------- .nv.info                  --------------------------
	.section	.nv.info,"",@"SHT_CUDA_INFO"
	.align	4


	//----- nvinfo : EIATTR_REGCOUNT
	.align		4
        /*0000*/ 	.byte	0x04, 0x2f
        /*0002*/ 	.short	(.L_2 - .L_1)
	.align		4
.L_1:
        /*0004*/ 	.word	index@(_Z11wgmma_test1PfP6__halfS1_)
        /*0008*/ 	.word	0x0000001c


	//----- nvinfo : EIATTR_FRAME_SIZE
	.align		4
.L_2:
        /*000c*/ 	.byte	0x04, 0x11
        /*000e*/ 	.short	(.L_4 - .L_3)
	.align		4
.L_3:
        /*0010*/ 	.word	index@(_Z11wgmma_test1PfP6__halfS1_)
        /*0014*/ 	.word	0x00000000


	//----- nvinfo : EIATTR_MIN_STACK_SIZE
	.align		4
.L_4:
        /*0018*/ 	.byte	0x04, 0x12
        /*001a*/ 	.short	(.L_6 - .L_5)
	.align		4
.L_5:
        /*001c*/ 	.word	index@(_Z11wgmma_test1PfP6__halfS1_)
        /*0020*/ 	.word	0x00000000
.L_6:


//--------------------- .nv.compat                --------------------------
	.section	.nv.compat,"",@"SHT_CUDA_COMPAT_INFO"
	.align	4
        /*0000*/ 	.byte	0x02, 0x09, 0x00, 0x00, 0x02, 0x02, 0x01, 0x00, 0x02, 0x05, 0x05, 0x00, 0x03, 0x07, 0x01, 0x01
        /*0010*/ 	.byte	0x02, 0x03, 0x00, 0x00, 0x02, 0x06, 0x01, 0x00, 0x04, 0x0b, 0x08, 0x00, 0x09, 0x00, 0x00, 0x00
        /*0020*/ 	.byte	0x00, 0x00, 0x00, 0x00


//--------------------- .nv.info._Z11wgmma_test1PfP6__halfS1_ --------------------------
	.section	.nv.info._Z11wgmma_test1PfP6__halfS1_,"",@"SHT_CUDA_INFO"
	.sectionflags	@""
	.align	4


	//----- nvinfo : EIATTR_CUDA_API_VERSION
	.align		4
        /*0000*/ 	.byte	0x04, 0x37
        /*0002*/ 	.short	(.L_8 - .L_7)
.L_7:
        /*0004*/ 	.word	0x00000082


	//----- nvinfo : EIATTR_KPARAM_INFO
	.align		4
.L_8:
        /*0008*/ 	.byte	0x04, 0x17
        /*000a*/ 	.short	(.L_10 - .L_9)
.L_9:
        /*000c*/ 	.word	0x00000000
        /*0010*/ 	.short	0x0002
        /*0012*/ 	.short	0x0010
        /*0014*/ 	.byte	0x00, 0xf5, 0x21, 0x00


	//----- nvinfo : EIATTR_KPARAM_INFO
	.align		4
.L_10:
        /*0018*/ 	.byte	0x04, 0x17
        /*001a*/ 	.short	(.L_12 - .L_11)
.L_11:
        /*001c*/ 	.word	0x00000000
        /*0020*/ 	.short	0x0001
        /*0022*/ 	.short	0x0008
        /*0024*/ 	.byte	0x00, 0xf5, 0x21, 0x00


	//----- nvinfo : EIATTR_KPARAM_INFO
	.align		4
.L_12:
        /*0028*/ 	.byte	0x04, 0x17
        /*002a*/ 	.short	(.L_14 - .L_13)
.L_13:
        /*002c*/ 	.word	0x00000000
        /*0030*/ 	.short	0x0000
        /*0032*/ 	.short	0x0000
        /*0034*/ 	.byte	0x00, 0xf5, 0x21, 0x00


	//----- nvinfo : EIATTR_SPARSE_MMA_MASK
	.align		4
.L_14:
        /*0038*/ 	.byte	0x03, 0x50
        /*003a*/ 	.short	0x0000


	//----- nvinfo : EIATTR_MAXREG_COUNT
	.align		4
        /*003c*/ 	.byte	0x03, 0x1b
        /*003e*/ 	.short	0x00ff


	//----- nvinfo : EIATTR_EXTERNS
	.align		4
        /*0040*/ 	.byte	0x04, 0x0f
        /*0042*/ 	.short	(.L_16 - .L_15)


	//   ....[0]....
	.align		4
.L_15:
        /*0044*/ 	.word	index@(vprintf)


	//----- nvinfo : EIATTR_MERCURY_ISA_VERSION
	.align		4
.L_16:
        /*0048*/ 	.byte	0x03, 0x5f
        /*004a*/ 	.short	0x0101


	//----- nvinfo : EIATTR_VRC_CTA_INIT_COUNT
	.align		4
        /*004c*/ 	.byte	0x02, 0x4a
	.zero		1
	.zero		1


	//----- nvinfo : EIATTR_SYSCALL_OFFSETS
	.align		4
        /*0050*/ 	.byte	0x04, 0x46
        /*0052*/ 	.short	(.L_18 - .L_17)


	//   ....[0]....
.L_17:
        /*0054*/ 	.word	0x000000e0


	//----- nvinfo : EIATTR_EXIT_INSTR_OFFSETS
	.align		4
.L_18:
        /*0058*/ 	.byte	0x04, 0x1c
        /*005a*/ 	.short	(.L_20 - .L_19)


	//   ....[0]....
.L_19:
        /*005c*/ 	.word	0x00000140


	//----- nvinfo : EIATTR_CBANK_PARAM_SIZE
	.align		4
.L_20:
        /*0060*/ 	.byte	0x03, 0x19
        /*0062*/ 	.short	0x0018


	//----- nvinfo : EIATTR_PARAM_CBANK
	.align		4
        /*0064*/ 	.byte	0x04, 0x0a
        /*0066*/ 	.short	(.L_22 - .L_21)
	.align		4
.L_21:
        /*0068*/ 	.word	index@(.nv.constant0._Z11wgmma_test1PfP6__halfS1_)
        /*006c*/ 	.short	0x0380
        /*006e*/ 	.short	0x0018


	//----- nvinfo : EIATTR_SW_WAR
	.align		4
.L_22:
        /*0070*/ 	.byte	0x04, 0x36
        /*0072*/ 	.short	(.L_24 - .L_23)
.L_23:
        /*0074*/ 	.word	0x00000008
.L_24:


//--------------------- .nv.callgraph             --------------------------
	.section	.nv.callgraph,"",@"SHT_CUDA_CALLGRAPH"
	.align	4
	.sectionentsize	8
	.align		4
        /*0000*/ 	.word	0x00000000
	.align		4
        /*0004*/ 	.word	0xffffffff
	.align		4
        /*0008*/ 	.word	index@(_Z11wgmma_test1PfP6__halfS1_)
	.align		4
        /*000c*/ 	.word	index@(vprintf)
	.align		4
        /*0010*/ 	.word	0x00000000
	.align		4
        /*0014*/ 	.word	0xfffffffe
	.align		4
        /*0018*/ 	.word	0x00000000
	.align		4
        /*001c*/ 	.word	0xfffffffd
	.align		4
        /*0020*/ 	.word	0x00000000
	.align		4
        /*0024*/ 	.word	0xfffffffc


//--------------------- .nv.constant4             --------------------------
	.section	.nv.constant4,"a",@progbits
	.align	8
	.align		8
.nv.constant4:
        /*0000*/ 	.dword	vprintf
	.align		8
        /*0008*/ 	.dword	$str


//--------------------- .text._Z11wgmma_test1PfP6__halfS1_ --------------------------
	.section	.text._Z11wgmma_test1PfP6__halfS1_,"ax",@progbits
	.align	128
        .global         _Z11wgmma_test1PfP6__halfS1_
        .type           _Z11wgmma_test1PfP6__halfS1_,@function
        .size           _Z11wgmma_test1PfP6__halfS1_,(.L_x_2 - _Z11wgmma_test1PfP6__halfS1_)
        .other          _Z11wgmma_test1PfP6__halfS1_,@"STO_CUDA_ENTRY STV_DEFAULT"
_Z11wgmma_test1PfP6__halfS1_:
.text._Z11wgmma_test1PfP6__halfS1_:
[----:B------:R-:W0:Y:S08]  /*0000*/  LDC R1, c[0x0][0x37c] ;  /* 0x0000df00ff017b82 */ /* 0x000e300000000800 */
[----:B------:R-:W1:Y:S01]  /*0010*/  LDC.64 R2, c[0x0][0x380] ;  /* 0x0000e000ff027b82 */ /* 0x000e620000000a00 */
[----:B------:R-:W1:Y:S01]  /*0020*/  LDCU.64 UR36, c[0x0][0x358] ;  /* 0x00006b00ff2477ac */ /* 0x000e620008000a00 */
[----:B------:R-:W-:Y:S01]  /*0030*/  MOV R0, 0x0 ;  /* 0x0000000000007802 */ /* 0x000fe20000000f00 */
[----:B------:R-:W2:Y:S01]  /*0040*/  LDCU.64 UR4, c[0x4][0x8] ;  /* 0x01000100ff0477ac */ /* 0x000ea20008000a00 */
[----:B-1----:R1:W5:Y:S04]  /*0050*/  LDG.E R17, desc[UR36][R2.64] ;  /* 0x0000002402117981 */ /* 0x002368000c1e1900 */
[----:B------:R1:W5:Y:S04]  /*0060*/  LDG.E R19, desc[UR36][R2.64+0x4] ;  /* 0x0000042402137981 */ /* 0x000368000c1e1900 */
[----:B------:R1:W5:Y:S04]  /*0070*/  LDG.E R23, desc[UR36][R2.64+0x8] ;  /* 0x0000082402177981 */ /* 0x000368000c1e1900 */
[----:B------:R1:W5:Y:S01]  /*0080*/  LDG.E R25, desc[UR36][R2.64+0xc] ;  /* 0x00000c2402197981 */ /* 0x000362000c1e1900 */
[----:B------:R1:W3:Y:S01]  /*0090*/  LDC.64 R8, c[0x4][R0] ;  /* 0x0100000000087b82 */ /* 0x0002e20000000a00 */
[----:B--2---:R-:W-:Y:S01]  /*00a0*/  IMAD.U32 R4, RZ, RZ, UR4 ;  /* 0x00000004ff047e24 */ /* 0x004fe2000f8e00ff */
[----:B------:R-:W-:Y:S01]  /*00b0*/  CS2R R6, SRZ ;  /* 0x0000000000067805 */ /* 0x000fe2000001ff00 */
[----:B0-----:R-:W-:-:S07]  /*00c0*/  IMAD.U32 R5, RZ, RZ, UR5 ;  /* 0x00000005ff057e24 */ /* 0x001fce000f8e00ff */
[----:B------:R-:W-:-:S07]  /*00d0*/  LEPC R20, `(.L_x_0) ;  /* 0x000000001014794e */ /* 0x000fce0000000000 */
[----:B-1-3-5:R-:W-:Y:S05]  /*00e0*/  CALL.ABS.NOINC R8 ;  /* 0x0000000008007343 */ /* 0x02afea0003c00000 */
.L_x_0:
[----:B------:R-:W0:Y:S02]  /*00f0*/  LDC.64 R2, c[0x0][0x380] ;  /* 0x0000e000ff027b82 */ /* 0x000e240000000a00 */
[----:B0-----:R-:W-:Y:S04]  /*0100*/  STG.E desc[UR36][R2.64], R17 ;  /* 0x0000001102007986 */ /* 0x001fe8000c101924 */
[----:B------:R-:W-:Y:S04]  /*0110*/  STG.E desc[UR36][R2.64+0x4], R19 ;  /* 0x0000041302007986 */ /* 0x000fe8000c101924 */
[----:B------:R-:W-:Y:S04]  /*0120*/  STG.E desc[UR36][R2.64+0x8], R23 ;  /* 0x0000081702007986 */ /* 0x000fe8000c101924 */
[----:B------:R-:W-:Y:S01]  /*0130*/  STG.E desc[UR36][R2.64+0xc], R25 ;  /* 0x00000c1902007986 */ /* 0x000fe2000c101924 */
[----:B------:R-:W-:Y:S05]  /*0140*/  EXIT ;  /* 0x000000000000794d */ /* 0x000fea0003800000 */
.L_x_1:
[----:B------:R-:W-:-:S00]  /*0150*/  BRA `(.L_x_1) ;  /* 0xfffffffc00fc7947 */ /* 0x000fc0000383ffff */
[----:B------:R-:W-:-:S00]  /*0160*/  NOP ;  /* 0x0000000000007918 */ /* 0x000fc00000000000 */
        /* <DEDUP_REMOVED lines=9> */
.L_x_2:


//--------------------- .nv.global.init           --------------------------
	.section	.nv.global.init,"aw",@progbits
.nv.global.init:
	.type		$str,@object
	.size		$str,(.L_0 - $str)
$str:
        /*0000*/ 	.byte	0x68, 0x65, 0x6c, 0x6c, 0x6f, 0x00
.L_0:


//--------------------- .nv.shared.reserved.0     --------------------------
	.section	.nv.shared.reserved.0,"aw",@nobits
	.weak		__nv_reservedSMEM_offset_0_alias
	.size		__nv_reservedSMEM_offset_0_alias, 0, 64
	.other		__nv_reservedSMEM_offset_0_alias,@"STO_CUDA_RESERVED_SHARED STV_DEFAULT"
__nv_reservedSMEM_offset_0_alias:
	.zero		0
	.zero		64


//--------------------- .nv.constant0._Z11wgmma_test1PfP6__halfS1_ --------------------------
	.section	.nv.constant0._Z11wgmma_test1PfP6__halfS1_,"a",@progbits
	.sectionflags	@""
	.align	4
.nv.constant0._Z11wgmma_test1PfP6__halfS1_:
	.zero		920


//--------------------- SYMBOLS --------------------------

	.type		.nv.reservedSmem.offset0,@object
	.size		.nv.reservedSmem.offset0,0x4
	.type		vprintf,@function
